//
// Generated by NVIDIA NVVM Compiler
//
// Compiler Build ID: CL-36424714
// Cuda compilation tools, release 13.0, V13.0.88
// Based on NVVM 20.0.0
//

.version 9.0
.target sm_100
.address_size 64

	// .globl	_Z16matrix_transposePiPKiii

.visible .entry _Z16matrix_transposePiPKiii(
	.param .u64 .ptr .align 1 _Z16matrix_transposePiPKiii_param_0,
	.param .u64 .ptr .align 1 _Z16matrix_transposePiPKiii_param_1,
	.param .u32 _Z16matrix_transposePiPKiii_param_2,
	.param .u32 _Z16matrix_transposePiPKiii_param_3
)
{
	.reg .b32 	%r<14>;
	.reg .b64 	%rd<9>;

	ld.param.u64 	%rd1, [_Z16matrix_transposePiPKiii_param_0];
	ld.param.u64 	%rd2, [_Z16matrix_transposePiPKiii_param_1];
	ld.param.u32 	%r1, [_Z16matrix_transposePiPKiii_param_2];
	ld.param.u32 	%r2, [_Z16matrix_transposePiPKiii_param_3];
	cvta.to.global.u64 	%rd3, %rd1;
	cvta.to.global.u64 	%rd4, %rd2;
	mov.u32 	%r3, %tid.x;
	mov.u32 	%r4, %ctaid.x;
	mov.u32 	%r5, %ntid.x;
	mad.lo.s32 	%r6, %r4, %r5, %r3;
	mov.u32 	%r7, %tid.y;
	mov.u32 	%r8, %ctaid.y;
	mov.u32 	%r9, %ntid.y;
	mad.lo.s32 	%r10, %r8, %r9, %r7;
	mad.lo.s32 	%r11, %r1, %r10, %r6;
	mul.wide.s32 	%rd5, %r11, 4;
	add.s64 	%rd6, %rd4, %rd5;
	ld.global.u32 	%r12, [%rd6];
	mad.lo.s32 	%r13, %r2, %r6, %r10;
	mul.wide.s32 	%rd7, %r13, 4;
	add.s64 	%rd8, %rd3, %rd7;
	st.global.u32 	[%rd8], %r12;
	ret;

}


// ===== COMPILED SASS (sm_100) =====

	.target	sm_100

	.elftype	@"ET_EXEC"


//--------------------- .note.nv.tkinfo           --------------------------
	.section	.note.nv.tkinfo,"",@"SHT_NOTE"
	.sectionflags	@"SHF_NOTE_NV_TKINFO"
	.tkinfo
        /*0018*/ 	.word	0x00000002
        /*0030*/ 	.string	""
        /*0030*/ 	.string	"ptxas"
        /*0030*/ 	.string	"Cuda compilation tools, release 13.0, V13.0.88"
        /*0030*/ 	.string	"Build cuda_13.0.r13.0/compiler.36424714_0"
        /*0030*/ 	.string	"-arch sm_100 -m 64 "



//--------------------- .note.nv.cuinfo           --------------------------
	.section	.note.nv.cuinfo,"",@"SHT_NOTE"
	.sectionflags	@"SHF_NOTE_NV_CUINFO"
        /*0018*/ 	.short	0x0002
        /*001a*/ 	.short	0x0064
        /*001c*/ 	.short	0x0082
	.zero		2


//--------------------- .nv.info                  --------------------------
	.section	.nv.info,"",@"SHT_CUDA_INFO"
	.align	4


	//----- nvinfo : EIATTR_REGCOUNT
	.align		4
        /*0000*/ 	.byte	0x04, 0x2f
        /*0002*/ 	.short	(.L_1 - .L_0)
	.align		4
.L_0:
        /*0004*/ 	.word	index@(_Z16matrix_transposePiPKiii)
        /*0008*/ 	.word	0x0000000a


	//----- nvinfo : EIATTR_FRAME_SIZE
	.align		4
.L_1:
        /*000c*/ 	.byte	0x04, 0x11
        /*000e*/ 	.short	(.L_3 - .L_2)
	.align		4
.L_2:
        /*0010*/ 	.word	index@(_Z16matrix_transposePiPKiii)
        /*0014*/ 	.word	0x00000000


	//----- nvinfo : EIATTR_MIN_STACK_SIZE
	.align		4
.L_3:
        /*0018*/ 	.byte	0x04, 0x12
        /*001a*/ 	.short	(.L_5 - .L_4)
	.align		4
.L_4:
        /*001c*/ 	.word	index@(_Z16matrix_transposePiPKiii)
        /*0020*/ 	.word	0x00000000
.L_5:


//--------------------- .nv.compat                --------------------------
	.section	.nv.compat,"",@"SHT_CUDA_COMPAT_INFO"
	.align	4
        /*0000*/ 	.byte	0x02, 0x09, 0x00, 0x00, 0x02, 0x02, 0x01, 0x00, 0x02, 0x05, 0x05, 0x00, 0x03, 0x07, 0x01, 0x01
        /*0010*/ 	.byte	0x02, 0x03, 0x00, 0x00, 0x02, 0x06, 0x01, 0x00, 0x04, 0x0b, 0x08, 0x00, 0x09, 0x00, 0x00, 0x00
        /*0020*/ 	.byte	0x00, 0x00, 0x00, 0x00


//--------------------- .nv.info._Z16matrix_transposePiPKiii --------------------------
	.section	.nv.info._Z16matrix_transposePiPKiii,"",@"SHT_CUDA_INFO"
	.sectionflags	@""
	.align	4


	//----- nvinfo : EIATTR_CUDA_API_VERSION
	.align		4
        /*0000*/ 	.byte	0x04, 0x37
        /*0002*/ 	.short	(.L_7 - .L_6)
.L_6:
        /*0004*/ 	.word	0x00000082


	//----- nvinfo : EIATTR_KPARAM_INFO
	.align		4
.L_7:
        /*0008*/ 	.byte	0x04, 0x17
        /*000a*/ 	.short	(.L_9 - .L_8)
.L_8:
        /*000c*/ 	.word	0x00000000
        /*0010*/ 	.short	0x0003
        /*0012*/ 	.short	0x0014
        /*0014*/ 	.byte	0x00, 0xf0, 0x11, 0x00


	//----- nvinfo : EIATTR_KPARAM_INFO
	.align		4
.L_9:
        /*0018*/ 	.byte	0x04, 0x17
        /*001a*/ 	.short	(.L_11 - .L_10)
.L_10:
        /*001c*/ 	.word	0x00000000
        /*0020*/ 	.short	0x0002
        /*0022*/ 	.short	0x0010
        /*0024*/ 	.byte	0x00, 0xf0, 0x11, 0x00


	//----- nvinfo : EIATTR_KPARAM_INFO
	.align		4
.L_11:
        /*0028*/ 	.byte	0x04, 0x17
        /*002a*/ 	.short	(.L_13 - .L_12)
.L_12:
        /*002c*/ 	.word	0x00000000
        /*0030*/ 	.short	0x0001
        /*0032*/ 	.short	0x0008
        /*0034*/ 	.byte	0x00, 0xf5, 0x21, 0x00


	//----- nvinfo : EIATTR_KPARAM_INFO
	.align		4
.L_13:
        /*0038*/ 	.byte	0x04, 0x17
        /*003a*/ 	.short	(.L_15 - .L_14)
.L_14:
        /*003c*/ 	.word	0x00000000
        /*0040*/ 	.short	0x0000
        /*0042*/ 	.short	0x0000
        /*0044*/ 	.byte	0x00, 0xf5, 0x21, 0x00


	//----- nvinfo : EIATTR_SPARSE_MMA_MASK
	.align		4
.L_15:
        /*0048*/ 	.byte	0x03, 0x50
        /*004a*/ 	.short	0x0000


	//----- nvinfo : EIATTR_MAXREG_COUNT
	.align		4
        /*004c*/ 	.byte	0x03, 0x1b
        /*004e*/ 	.short	0x00ff


	//----- nvinfo : EIATTR_MERCURY_ISA_VERSION
	.align		4
        /*0050*/ 	.byte	0x03, 0x5f
        /*0052*/ 	.short	0x0101


	//----- nvinfo : EIATTR_VRC_CTA_INIT_COUNT
	.align		4
        /*0054*/ 	.byte	0x02, 0x4a
	.zero		1
	.zero		1


	//----- nvinfo : EIATTR_EXIT_INSTR_OFFSETS
	.align		4
        /*0058*/ 	.byte	0x04, 0x1c
        /*005a*/ 	.short	(.L_17 - .L_16)


	//   ....[0]....
.L_16:
        /*005c*/ 	.word	0x00000130


	//----- nvinfo : EIATTR_CBANK_PARAM_SIZE
	.align		4
.L_17:
        /*0060*/ 	.byte	0x03, 0x19
        /*0062*/ 	.short	0x0018


	//----- nvinfo : EIATTR_PARAM_CBANK
	.align		4
        /*0064*/ 	.byte	0x04, 0x0a
        /*0066*/ 	.short	(.L_19 - .L_18)
	.align		4
.L_18:
        /*0068*/ 	.word	index@(.nv.constant0._Z16matrix_transposePiPKiii)
        /*006c*/ 	.short	0x0380
        /*006e*/ 	.short	0x0018


	//----- nvinfo : EIATTR_SW_WAR
	.align		4
.L_19:
        /*0070*/ 	.byte	0x04, 0x36
        /*0072*/ 	.short	(.L_21 - .L_20)
.L_20:
        /*0074*/ 	.word	0x00000008
.L_21:


//--------------------- .nv.callgraph             --------------------------
	.section	.nv.callgraph,"",@"SHT_CUDA_CALLGRAPH"
	.align	4
	.sectionentsize	8
	.align		4
        /*0000*/ 	.word	0x00000000
	.align		4
        /*0004*/ 	.word	0xffffffff
	.align		4
        /*0008*/ 	.word	0x00000000
	.align		4
        /*000c*/ 	.word	0xfffffffe
	.align		4
        /*0010*/ 	.word	0x00000000
	.align		4
        /*0014*/ 	.word	0xfffffffd
	.align		4
        /*0018*/ 	.word	0x00000000
	.align		4
        /*001c*/ 	.word	0xfffffffc


//--------------------- .text._Z16matrix_transposePiPKiii --------------------------
	.section	.text._Z16matrix_transposePiPKiii,"ax",@progbits
	.align	128
        .global         _Z16matrix_transposePiPKiii
        .type           _Z16matrix_transposePiPKiii,@function
        .size           _Z16matrix_transposePiPKiii,(.L_x_1 - _Z16matrix_transposePiPKiii)
        .other          _Z16matrix_transposePiPKiii,@"STO_CUDA_ENTRY STV_DEFAULT"
_Z16matrix_transposePiPKiii:
.text._Z16matrix_transposePiPKiii:
[----:B------:R-:W-:Y:S01]  /*0000*/  LDC R1, c[0x0][0x37c] ;  /* 0x0000df00ff017b82 */ /* 0x000fe20000000800 */
[----:B------:R-:W0:Y:S07]  /*0010*/  S2R R0, SR_TID.X ;  /* 0x0000000000007919 */ /* 0x000e2e0000002100 */
[----:B------:R-:W0:Y:S01]  /*0020*/  LDC R5, c[0x0][0x360] ;  /* 0x0000d800ff057b82 */ /* 0x000e220000000800 */
[----:B------:R-:W1:Y:S01]  /*0030*/  LDCU.64 UR8, c[0x0][0x390] ;  /* 0x00007200ff0877ac */ /* 0x000e620008000a00 */
[----:B------:R-:W2:Y:S01]  /*0040*/  S2R R7, SR_TID.Y ;  /* 0x0000000000077919 */ /* 0x000ea20000002200 */
[----:B------:R-:W3:Y:S05]  /*0050*/  LDCU.64 UR4, c[0x0][0x358] ;  /* 0x00006b00ff0477ac */ /* 0x000eea0008000a00 */
[----:B------:R-:W0:Y:S08]  /*0060*/  S2UR UR6, SR_CTAID.X ;  /* 0x00000000000679c3 */ /* 0x000e300000002500 */
[----:B------:R-:W2:Y:S08]  /*0070*/  S2UR UR7, SR_CTAID.Y ;  /* 0x00000000000779c3 */ /* 0x000eb00000002600 */
[----:B------:R-:W2:Y:S08]  /*0080*/  LDC R4, c[0x0][0x364] ;  /* 0x0000d900ff047b82 */ /* 0x000eb00000000800 */
[----:B------:R-:W4:Y:S01]  /*0090*/  LDC.64 R2, c[0x0][0x388] ;  /* 0x0000e200ff027b82 */ /* 0x000f220000000a00 */
[----:B0-----:R-:W-:-:S02]  /*00a0*/  IMAD R0, R5, UR6, R0 ;  /* 0x0000000605007c24 */ /* 0x001fc4000f8e0200 */
[----:B--2---:R-:W-:-:S04]  /*00b0*/  IMAD R7, R4, UR7, R7 ;  /* 0x0000000704077c24 */ /* 0x004fc8000f8e0207 */
[----:B-1----:R-:W-:-:S04]  /*00c0*/  IMAD R5, R7, UR8, R0 ;  /* 0x0000000807057c24 */ /* 0x002fc8000f8e0200 */
[----:B----4-:R-:W-:Y:S02]  /*00d0*/  IMAD.WIDE R2, R5, 0x4, R2 ;  /* 0x0000000405027825 */ /* 0x010fe400078e0202 */
[----:B------:R-:W0:Y:S04]  /*00e0*/  LDC.64 R4, c[0x0][0x380] ;  /* 0x0000e000ff047b82 */ /* 0x000e280000000a00 */
[----:B---3--:R-:W2:Y:S01]  /*00f0*/  LDG.E R3, desc[UR4][R2.64] ;  /* 0x0000000402037981 */ /* 0x008ea2000c1e1900 */
[----:B------:R-:W-:-:S04]  /*0100*/  IMAD R7, R0, UR9, R7 ;  /* 0x0000000900077c24 */ /* 0x000fc8000f8e0207 */
[----:B0-----:R-:W-:-:S05]  /*0110*/  IMAD.WIDE R4, R7, 0x4, R4 ;  /* 0x0000000407047825 */ /* 0x001fca00078e0204 */
[----:B--2---:R-:W-:Y:S01]  /*0120*/  STG.E desc[UR4][R4.64], R3 ;  /* 0x0000000304007986 */ /* 0x004fe2000c101904 */
[----:B------:R-:W-:Y:S05]  /*0130*/  EXIT ;  /* 0x000000000000794d */ /* 0x000fea0003800000 */
.L_x_0:
[----:B------:R-:W-:-:S00]  /*0140*/  BRA `(.L_x_0) ;  /* 0xfffffffc00fc7947 */ /* 0x000fc0000383ffff */
[----:B------:R-:W-:-:S00]  /*0150*/  NOP ;  /* 0x0000000000007918 */ /* 0x000fc00000000000 */
        /* <DEDUP_REMOVED lines=10> */
.L_x_1:


//--------------------- .nv.shared.reserved.0     --------------------------
	.section	.nv.shared.reserved.0,"aw",@nobits
	.weak		__nv_reservedSMEM_offset_0_alias
	.size		__nv_reservedSMEM_offset_0_alias, 0, 64
	.other		__nv_reservedSMEM_offset_0_alias,@"STO_CUDA_RESERVED_SHARED STV_DEFAULT"
__nv_reservedSMEM_offset_0_alias:
	.zero		0
	.zero		64


//--------------------- .nv.constant0._Z16matrix_transposePiPKiii --------------------------
	.section	.nv.constant0._Z16matrix_transposePiPKiii,"a",@progbits
	.sectionflags	@""
	.align	4
.nv.constant0._Z16matrix_transposePiPKiii:
	.zero		920


//--------------------- SYMBOLS --------------------------

	.type		.nv.reservedSmem.offset0,@object
	.size		.nv.reservedSmem.offset0,0x4
